	.headerflags	@"EF_CUDA_TEXMODE_UNIFIED EF_CUDA_64BIT_ADDRESS EF_CUDA_ACCELERATORS EF_CUDA_SM90 EF_CUDA_VIRTUAL_SM(EF_CUDA_SM90)"
	.elftype	@"ET_EXEC"


//--------------------- .nv.info                  --------------------------
	.section	.nv.info,"",@"SHT_CUDA_INFO"
	.align	4


	//----- nvinfo : EIATTR_REGCOUNT
	.align		4
        /*0000*/ 	.byte	0x04, 0x2f
        /*0002*/ 	.short	(.L_3 - .L_2)
	.align		4
.L_2:
        /*0004*/ 	.word	index@(triton_poi_fused__native_batch_norm_legit_no_training_relu_23)
        /*0008*/ 	.word	0x0000001e


	//----- nvinfo : EIATTR_MIN_STACK_SIZE
	.align		4
.L_3:
        /*000c*/ 	.byte	0x04, 0x12
        /*000e*/ 	.short	(.L_5 - .L_4)
	.align		4
.L_4:
        /*0010*/ 	.word	index@(triton_poi_fused__native_batch_norm_legit_no_training_relu_23)
        /*0014*/ 	.word	0x00000000


	//----- nvinfo : EIATTR_FRAME_SIZE
	.align		4
.L_5:
        /*0018*/ 	.byte	0x04, 0x11
        /*001a*/ 	.short	(.L_7 - .L_6)
	.align		4
.L_6:
        /*001c*/ 	.word	index@(triton_poi_fused__native_batch_norm_legit_no_training_relu_23)
        /*0020*/ 	.word	0x00000000


	//----- nvinfo : EIATTR_MIN_STACK_SIZE
	.align		4
.L_7:
        /*0024*/ 	.byte	0x04, 0x12
        /*0026*/ 	.short	(.L_9 - .L_8)
	.align		4
.L_8:
        /*0028*/ 	.word	index@(triton_poi_fused__native_batch_norm_legit_no_training_relu_23)
        /*002c*/ 	.word	0x00000000
.L_9:


//--------------------- .nv.info.triton_poi_fused__native_batch_norm_legit_no_training_relu_23 --------------------------
	.section	.nv.info.triton_poi_fused__native_batch_norm_legit_no_training_relu_23,"",@"SHT_CUDA_INFO"
	.sectionflags	@""
	.align	4


	//----- nvinfo : EIATTR_CUDA_API_VERSION
	.align		4
        /*0000*/ 	.byte	0x04, 0x37
        /*0002*/ 	.short	(.L_11 - .L_10)
.L_10:
        /*0004*/ 	.word	0x0000007c


	//----- nvinfo : EIATTR_KPARAM_INFO
	.align		4
.L_11:
        /*0008*/ 	.byte	0x04, 0x17
        /*000a*/ 	.short	(.L_13 - .L_12)
.L_12:
        /*000c*/ 	.word	0x00000000
        /*0010*/ 	.short	0x0006
        /*0012*/ 	.short	0x0030
        /*0014*/ 	.byte	0x00, 0xf0, 0x11, 0x00


	//----- nvinfo : EIATTR_KPARAM_INFO
	.align		4
.L_13:
        /*0018*/ 	.byte	0x04, 0x17
        /*001a*/ 	.short	(.L_15 - .L_14)
.L_14:
        /*001c*/ 	.word	0x00000000
        /*0020*/ 	.short	0x0005
        /*0022*/ 	.short	0x0028
        /*0024*/ 	.byte	0x00, 0xf4, 0x21, 0x00


	//----- nvinfo : EIATTR_KPARAM_INFO
	.align		4
.L_15:
        /*0028*/ 	.byte	0x04, 0x17
        /*002a*/ 	.short	(.L_17 - .L_16)
.L_16:
        /*002c*/ 	.word	0x00000000
        /*0030*/ 	.short	0x0004
        /*0032*/ 	.short	0x0020
        /*0034*/ 	.byte	0x00, 0xf4, 0x21, 0x00


	//----- nvinfo : EIATTR_KPARAM_INFO
	.align		4
.L_17:
        /*0038*/ 	.byte	0x04, 0x17
        /*003a*/ 	.short	(.L_19 - .L_18)
.L_18:
        /*003c*/ 	.word	0x00000000
        /*0040*/ 	.short	0x0003
        /*0042*/ 	.short	0x0018
        /*0044*/ 	.byte	0x00, 0xf4, 0x21, 0x00


	//----- nvinfo : EIATTR_KPARAM_INFO
	.align		4
.L_19:
        /*0048*/ 	.byte	0x04, 0x17
        /*004a*/ 	.short	(.L_21 - .L_20)
.L_20:
        /*004c*/ 	.word	0x00000000
        /*0050*/ 	.short	0x0002
        /*0052*/ 	.short	0x0010
        /*0054*/ 	.byte	0x00, 0xf4, 0x21, 0x00


	//----- nvinfo : EIATTR_KPARAM_INFO
	.align		4
.L_21:
        /*0058*/ 	.byte	0x04, 0x17
        /*005a*/ 	.short	(.L_23 - .L_22)
.L_22:
        /*005c*/ 	.word	0x00000000
        /*0060*/ 	.short	0x0001
        /*0062*/ 	.short	0x0008
        /*0064*/ 	.byte	0x00, 0xf4, 0x21, 0x00


	//----- nvinfo : EIATTR_KPARAM_INFO
	.align		4
.L_23:
        /*0068*/ 	.byte	0x04, 0x17
        /*006a*/ 	.short	(.L_25 - .L_24)
.L_24:
        /*006c*/ 	.word	0x00000000
        /*0070*/ 	.short	0x0000
        /*0072*/ 	.short	0x0000
        /*0074*/ 	.byte	0x00, 0xf4, 0x21, 0x00


	//----- nvinfo : EIATTR_SPARSE_MMA_MASK
	.align		4
.L_25:
        /*0078*/ 	.byte	0x03, 0x50
        /*007a*/ 	.short	0x0000


	//----- nvinfo : EIATTR_MAXREG_COUNT
	.align		4
        /*007c*/ 	.byte	0x03, 0x1b
        /*007e*/ 	.short	0x00ff


	//----- nvinfo : EIATTR_EXIT_INSTR_OFFSETS
	.align		4
        /*0080*/ 	.byte	0x04, 0x1c
        /*0082*/ 	.short	(.L_27 - .L_26)


	//   ....[0]....
.L_26:
        /*0084*/ 	.word	0x00000740


	//   ....[1]....
        /*0088*/ 	.word	0x00000760


	//----- nvinfo : EIATTR_REQNTID
	.align		4
.L_27:
        /*008c*/ 	.byte	0x04, 0x10
        /*008e*/ 	.short	(.L_29 - .L_28)
.L_28:
        /*0090*/ 	.word	0x00000080
        /*0094*/ 	.word	0x00000001
        /*0098*/ 	.word	0x00000001


	//----- nvinfo : EIATTR_CBANK_PARAM_SIZE
	.align		4
.L_29:
        /*009c*/ 	.byte	0x03, 0x19
        /*009e*/ 	.short	0x0034


	//----- nvinfo : EIATTR_PARAM_CBANK
	.align		4
        /*00a0*/ 	.byte	0x04, 0x0a
        /*00a2*/ 	.short	(.L_31 - .L_30)
	.align		4
.L_30:
        /*00a4*/ 	.word	index@(.nv.constant0.triton_poi_fused__native_batch_norm_legit_no_training_relu_23)
        /*00a8*/ 	.short	0x0210
        /*00aa*/ 	.short	0x0034


	//----- nvinfo : EIATTR_SW_WAR
	.align		4
.L_31:
        /*00ac*/ 	.byte	0x04, 0x36
        /*00ae*/ 	.short	(.L_33 - .L_32)
.L_32:
        /*00b0*/ 	.word	0x00000008
.L_33:


//--------------------- .nv.callgraph             --------------------------
	.section	.nv.callgraph,"",@"SHT_CUDA_CALLGRAPH"
	.align	4
	.sectionentsize	8
	.align		4
        /*0000*/ 	.word	0x00000000
	.align		4
        /*0004*/ 	.word	0xffffffff
	.align		4
        /*0008*/ 	.word	0x00000000
	.align		4
        /*000c*/ 	.word	0xfffffffe
	.align		4
        /*0010*/ 	.word	0x00000000
	.align		4
        /*0014*/ 	.word	0xfffffffd
	.align		4
        /*0018*/ 	.word	0x00000000
	.align		4
        /*001c*/ 	.word	0xfffffffc


//--------------------- .nv.constant4             --------------------------
	.section	.nv.constant4,"a",@progbits
	.align	8
	.align		8
.nv.constant4:
        /*0000*/ 	.dword	_$_str
	.align		8
        /*0008*/ 	.dword	_$_str_$_2


//--------------------- .text.triton_poi_fused__native_batch_norm_legit_no_training_relu_23 --------------------------
	.section	.text.triton_poi_fused__native_batch_norm_legit_no_training_relu_23,"ax",@progbits
	.align	128
        .global         triton_poi_fused__native_batch_norm_legit_no_training_relu_23
        .type           triton_poi_fused__native_batch_norm_legit_no_training_relu_23,@function
        .size           triton_poi_fused__native_batch_norm_legit_no_training_relu_23,(.L_x_1 - triton_poi_fused__native_batch_norm_legit_no_training_relu_23)
        .other          triton_poi_fused__native_batch_norm_legit_no_training_relu_23,@"STO_CUDA_ENTRY STV_DEFAULT"
triton_poi_fused__native_batch_norm_legit_no_training_relu_23:
.text.triton_poi_fused__native_batch_norm_legit_no_training_relu_23:
[----:B------:R-:W0:Y:S01]  /*0000*/  LDC R1, c[0x0][0x28] ;  /* 0x00000a00ff017b82 */ /* 0x000e220000000800 */
[----:B------:R-:W1:Y:S07]  /*0010*/  S2R R0, SR_TID.X ;  /* 0x0000000000007919 */ /* 0x000e6e0000002100 */
[----:B------:R-:W2:Y:S01]  /*0020*/  LDC.64 R4, c[0x0][0x220] ;  /* 0x00008800ff047b82 */ /* 0x000ea20000000a00 */
[----:B------:R-:W-:Y:S01]  /*0030*/  CS2R R20, SRZ ;  /* 0x0000000000147805 */ /* 0x000fe2000001ff00 */
[----:B------:R-:W-:Y:S01]  /*0040*/  ULDC.64 UR4, c[0x0][0x208] ;  /* 0x0000820000047ab9 */ /* 0x000fe20000000a00 */
[----:B------:R-:W3:Y:S01]  /*0050*/  S2R R13, SR_CTAID.X ;  /* 0x00000000000d7919 */ /* 0x000ee20000002500 */
[----:B------:R-:W-:-:S02]  /*0060*/  CS2R R18, SRZ ;  /* 0x0000000000127805 */ /* 0x000fc4000001ff00 */
[----:B------:R-:W-:Y:S02]  /*0070*/  CS2R R16, SRZ ;  /* 0x0000000000107805 */ /* 0x000fe4000001ff00 */
[----:B------:R-:W4:Y:S08]  /*0080*/  LDC.64 R26, c[0x0][0x218] ;  /* 0x00008600ff1a7b82 */ /* 0x000f300000000a00 */
[----:B------:R-:W5:Y:S08]  /*0090*/  LDC.64 R10, c[0x0][0x210] ;  /* 0x00008400ff0a7b82 */ /* 0x000f700000000a00 */
[----:B------:R-:W2:Y:S01]  /*00a0*/  LDC.64 R8, c[0x0][0x228] ;  /* 0x00008a00ff087b82 */ /* 0x000ea20000000a00 */
[----:B-1----:R-:W-:-:S04]  /*00b0*/  SHF.L.U32 R0, R0, 0x2, RZ ;  /* 0x0000000200007819 */ /* 0x002fc800000006ff */
[----:B------:R-:W-:-:S04]  /*00c0*/  LOP3.LUT R0, R0, 0x1fc, RZ, 0xc0, !PT ;  /* 0x000001fc00007812 */ /* 0x000fc800078ec0ff */
[----:B---3--:R-:W-:-:S04]  /*00d0*/  LEA R13, R13, R0, 0x9 ;  /* 0x000000000d0d7211 */ /* 0x008fc800078e48ff */
[C---:B------:R-:W-:Y:S01]  /*00e0*/  ISETP.GE.AND P0, PT, R13.reuse, 0xb400, PT ;  /* 0x0000b4000d00780c */ /* 0x040fe20003f06270 */
[----:B------:R-:W-:-:S05]  /*00f0*/  IMAD.HI R0, R13, 0x38e38e39, RZ ;  /* 0x38e38e390d007827 */ /* 0x000fca00078e02ff */
[----:B------:R-:W-:-:S04]  /*0100*/  SHF.R.U32.HI R3, RZ, 0x1f, R0 ;  /* 0x0000001fff037819 */ /* 0x000fc80000011600 */
[----:B------:R-:W-:-:S05]  /*0110*/  LEA.HI.SX32 R3, R0, R3, 0x1d ;  /* 0x0000000300037211 */ /* 0x000fca00078feaff */
[----:B------:R-:W-:-:S05]  /*0120*/  IMAD.HI R0, R3, 0x66666667, RZ ;  /* 0x6666666703007827 */ /* 0x000fca00078e02ff */
[----:B------:R-:W-:-:S04]  /*0130*/  SHF.R.U32.HI R7, RZ, 0x1f, R0 ;  /* 0x0000001fff077819 */ /* 0x000fc80000011600 */
[----:B------:R-:W-:-:S05]  /*0140*/  LEA.HI.SX32 R0, R0, R7, 0x19 ;  /* 0x0000000700007211 */ /* 0x000fca00078fcaff */
[----:B------:R-:W-:Y:S02]  /*0150*/  IMAD R25, R0, -0x140, R3 ;  /* 0xfffffec000197824 */ /* 0x000fe400078e0203 */
[----:B------:R-:W1:Y:S02]  /*0160*/  LDC.64 R2, c[0x0][0x230] ;  /* 0x00008c00ff027b82 */ /* 0x000e640000000a00 */
[----:B--2---:R-:W-:-:S05]  /*0170*/  IMAD.WIDE R4, R25, 0x4, R4 ;  /* 0x0000000419047825 */ /* 0x004fca00078e0204 */
[----:B------:R-:W2:Y:S04]  /*0180*/  @!P0 LDG.E.EL R20, desc[UR4][R4.64] ;  /* 0x0000000404148981 */ /* 0x000ea8000c2e1900 */
[----:B------:R-:W3:Y:S04]  /*0190*/  @!P0 LDG.E.EL R19, desc[UR4][R4.64] ;  /* 0x0000000404138981 */ /* 0x000ee8000c2e1900 */
[----:B------:R-:W3:Y:S04]  /*01a0*/  @!P0 LDG.E.EL R16, desc[UR4][R4.64] ;  /* 0x0000000404108981 */ /* 0x000ee8000c2e1900 */
[----:B------:R5:W3:Y:S01]  /*01b0*/  @!P0 LDG.E.EL R18, desc[UR4][R4.64] ;  /* 0x0000000404128981 */ /* 0x000ae2000c2e1900 */
[----:B------:R-:W-:Y:S01]  /*01c0*/  HFMA2.MMA R12, -RZ, RZ, 0, 0 ;  /* 0x00000000ff0c7435 */ /* 0x000fe200000001ff */
[----:B------:R-:W-:-:S02]  /*01d0*/  CS2R R14, SRZ ;  /* 0x00000000000e7805 */ /* 0x000fc4000001ff00 */
[----:B------:R-:W-:Y:S01]  /*01e0*/  CS2R R6, SRZ ;  /* 0x0000000000067805 */ /* 0x000fe2000001ff00 */
[----:B----4-:R-:W-:-:S04]  /*01f0*/  IMAD.WIDE R26, R25, 0x4, R26 ;  /* 0x00000004191a7825 */ /* 0x010fc800078e021a */
[----:B-----5:R-:W-:Y:S01]  /*0200*/  IMAD.WIDE R10, R13, 0x4, R10 ;  /* 0x000000040d0a7825 */ /* 0x020fe200078e020a */
[----:B------:R-:W4:Y:S01]  /*0210*/  @!P0 LDG.E.EL R15, desc[UR4][R26.64] ;  /* 0x000000041a0f8981 */ /* 0x000f22000c2e1900 */
[----:B------:R-:W-:Y:S02]  /*0220*/  CS2R R4, SRZ ;  /* 0x0000000000047805 */ /* 0x000fe4000001ff00 */
[----:B------:R-:W-:Y:S01]  /*0230*/  MOV R0, RZ ;  /* 0x000000ff00007202 */ /* 0x000fe20000000f00 */
[C---:B0-----:R-:W-:Y:S01]  /*0240*/  IMAD.WIDE R8, R25.reuse, 0x4, R8 ;  /* 0x0000000419087825 */ /* 0x041fe200078e0208 */
[----:B------:R-:W5:Y:S01]  /*0250*/  @!P0 LDG.E.EL R12, desc[UR4][R26.64] ;  /* 0x000000041a0c8981 */ /* 0x000f62000c2e1900 */
[----:B------:R-:W-:Y:S02]  /*0260*/  CS2R R22, SRZ ;  /* 0x0000000000167805 */ /* 0x000fe4000001ff00 */
[----:B-1----:R-:W-:Y:S01]  /*0270*/  IMAD.WIDE R2, R25, 0x4, R2 ;  /* 0x0000000419027825 */ /* 0x002fe200078e0202 */
[----:B------:R-:W4:Y:S01]  /*0280*/  @!P0 LDG.E.EL R17, desc[UR4][R26.64] ;  /* 0x000000041a118981 */ /* 0x000f22000c2e1900 */
[----:B------:R-:W-:-:S03]  /*0290*/  CS2R R24, SRZ ;  /* 0x0000000000187805 */ /* 0x000fc6000001ff00 */
[----:B------:R0:W4:Y:S04]  /*02a0*/  @!P0 LDG.E.EL R14, desc[UR4][R26.64] ;  /* 0x000000041a0e8981 */ /* 0x000128000c2e1900 */
[----:B------:R-:W4:Y:S04]  /*02b0*/  @!P0 LDG.E.128 R4, desc[UR4][R10.64] ;  /* 0x000000040a048981 */ /* 0x000f28000c1e1d00 */
[----:B------:R-:W4:Y:S01]  /*02c0*/  @!P0 LDG.E.EL R0, desc[UR4][R8.64] ;  /* 0x0000000408008981 */ /* 0x000f22000c2e1900 */
[----:B0-----:R-:W-:-:S03]  /*02d0*/  CS2R R26, SRZ ;  /* 0x00000000001a7805 */ /* 0x001fc6000001ff00 */
[----:B------:R-:W4:Y:S04]  /*02e0*/  @!P0 LDG.E.EL R21, desc[UR4][R8.64] ;  /* 0x0000000408158981 */ /* 0x000f28000c2e1900 */
[----:B------:R-:W4:Y:S04]  /*02f0*/  @!P0 LDG.E.EL R22, desc[UR4][R8.64] ;  /* 0x0000000408168981 */ /* 0x000f28000c2e1900 */
[----:B------:R-:W4:Y:S04]  /*0300*/  @!P0 LDG.E.EL R23, desc[UR4][R8.64] ;  /* 0x0000000408178981 */ /* 0x000f28000c2e1900 */
[----:B------:R-:W4:Y:S04]  /*0310*/  @!P0 LDG.E.EL R26, desc[UR4][R2.64] ;  /* 0x00000004021a8981 */ /* 0x000f28000c2e1900 */
[----:B------:R-:W4:Y:S04]  /*0320*/  @!P0 LDG.E.EL R25, desc[UR4][R2.64] ;  /* 0x0000000402198981 */ /* 0x000f28000c2e1900 */
[----:B------:R-:W4:Y:S04]  /*0330*/  @!P0 LDG.E.EL R24, desc[UR4][R2.64] ;  /* 0x0000000402188981 */ /* 0x000f28000c2e1900 */
[----:B------:R0:W4:Y:S02]  /*0340*/  @!P0 LDG.E.EL R27, desc[UR4][R2.64] ;  /* 0x00000004021b8981 */ /* 0x000124000c2e1900 */
[----:B0-----:R-:W-:Y:S01]  /*0350*/  HFMA2.MMA R2, -RZ, RZ, 1.625, 0 ;  /* 0x3e800000ff027435 */ /* 0x001fe200000001ff */
[----:B--2---:R-:W-:-:S06]  /*0360*/  FADD R20, R20, 0.0010000000474974513054 ;  /* 0x3a83126f14147421 */ /* 0x004fcc0000000000 */
[----:B------:R-:W0:Y:S01]  /*0370*/  MUFU.SQRT R20, R20 ;  /* 0x0000001400147308 */ /* 0x000e220000002000 */
[----:B---3--:R-:W-:Y:S01]  /*0380*/  FADD R19, R19, 0.0010000000474974513054 ;  /* 0x3a83126f13137421 */ /* 0x008fe20000000000 */
[----:B------:R-:W-:Y:S01]  /*0390*/  FADD R16, R16, 0.0010000000474974513054 ;  /* 0x3a83126f10107421 */ /* 0x000fe20000000000 */
[----:B------:R-:W-:-:S05]  /*03a0*/  FADD R18, R18, 0.0010000000474974513054 ;  /* 0x3a83126f12127421 */ /* 0x000fca0000000000 */
[----:B------:R-:W1:Y:S01]  /*03b0*/  MUFU.SQRT R8, R16 ;  /* 0x0000001000087308 */ /* 0x000e620000002000 */
[----:B0-----:R-:W-:-:S07]  /*03c0*/  FSETP.GT.AND P5, PT, R20, 8.50705917302346158658e+37, PT ;  /* 0x7e8000001400780b */ /* 0x001fce0003fa4000 */
[----:B------:R-:W0:Y:S01]  /*03d0*/  MUFU.SQRT R9, R18 ;  /* 0x0000001200097308 */ /* 0x000e220000002000 */
[----:B------:R-:W-:-:S07]  /*03e0*/  FSETP.GEU.AND P1, PT, R20, 1.175494350822287508e-38, PT ;  /* 0x008000001400780b */ /* 0x000fce0003f2e000 */
[----:B------:R-:W2:Y:S01]  /*03f0*/  MUFU.SQRT R19, R19 ;  /* 0x0000001300137308 */ /* 0x000ea20000002000 */
[----:B------:R-:W-:Y:S02]  /*0400*/  FSEL R3, R2, 1, P5 ;  /* 0x3f80000002037808 */ /* 0x000fe40002800000 */
[----:B-1----:R-:W-:Y:S01]  /*0410*/  FSETP.GT.AND P2, PT, R8, 8.50705917302346158658e+37, PT ;  /* 0x7e8000000800780b */ /* 0x002fe20003f44000 */
[----:B------:R-:W-:Y:S01]  /*0420*/  @P5 FMUL R20, R20, 0.25 ;  /* 0x3e80000014145820 */ /* 0x000fe20000400000 */
[----:B0-----:R-:W-:-:S03]  /*0430*/  FSETP.GT.AND P4, PT, R9, 8.50705917302346158658e+37, PT ;  /* 0x7e8000000900780b */ /* 0x001fc60003f84000 */
[----:B------:R-:W-:Y:S01]  /*0440*/  @!P1 FMUL R20, R20, 16777216 ;  /* 0x4b80000014149820 */ /* 0x000fe20000400000 */
[----:B------:R-:W-:Y:S01]  /*0450*/  @!P1 FMUL R3, R3, 16777216 ;  /* 0x4b80000003039820 */ /* 0x000fe20000400000 */
[C---:B------:R-:W-:Y:S02]  /*0460*/  FSETP.GEU.AND P3, PT, R8.reuse, 1.175494350822287508e-38, PT ;  /* 0x008000000800780b */ /* 0x040fe40003f6e000 */
[----:B--2---:R-:W-:Y:S02]  /*0470*/  FSETP.GT.AND P6, PT, R19, 8.50705917302346158658e+37, PT ;  /* 0x7e8000001300780b */ /* 0x004fe40003fc4000 */
[----:B------:R-:W-:Y:S02]  /*0480*/  FSETP.GEU.AND P5, PT, R9, 1.175494350822287508e-38, PT ;  /* 0x008000000900780b */ /* 0x000fe40003fae000 */
[----:B------:R-:W-:Y:S01]  /*0490*/  FSETP.GEU.AND P1, PT, R19, 1.175494350822287508e-38, PT ;  /* 0x008000001300780b */ /* 0x000fe20003f2e000 */
[----:B------:R-:W-:Y:S01]  /*04a0*/  @P2 FMUL R8, R8, 0.25 ;  /* 0x3e80000008082820 */ /* 0x000fe20000400000 */
[----:B------:R-:W-:Y:S01]  /*04b0*/  @P4 FMUL R9, R9, 0.25 ;  /* 0x3e80000009094820 */ /* 0x000fe20000400000 */
[----:B------:R-:W0:Y:S04]  /*04c0*/  MUFU.RCP R10, R20 ;  /* 0x00000014000a7308 */ /* 0x000e280000001000 */
[----:B------:R-:W-:-:S02]  /*04d0*/  @!P3 FMUL R8, R8, 16777216 ;  /* 0x4b8000000808b820 */ /* 0x000fc40000400000 */
[----:B------:R-:W-:Y:S02]  /*04e0*/  @P6 FMUL R19, R19, 0.25 ;  /* 0x3e80000013136820 */ /* 0x000fe40000400000 */
[----:B------:R-:W-:Y:S02]  /*04f0*/  @!P5 FMUL R9, R9, 16777216 ;  /* 0x4b8000000909d820 */ /* 0x000fe40000400000 */
[----:B------:R-:W-:Y:S01]  /*0500*/  @!P1 FMUL R19, R19, 16777216 ;  /* 0x4b80000013139820 */ /* 0x000fe20000400000 */
[----:B------:R-:W1:Y:S01]  /*0510*/  MUFU.RCP R8, R8 ;  /* 0x0000000800087308 */ /* 0x000e620000001000 */
[----:B------:R-:W-:-:S07]  /*0520*/  FSEL R11, R2, 1, P2 ;  /* 0x3f800000020b7808 */ /* 0x000fce0001000000 */
[----:B------:R-:W2:Y:S01]  /*0530*/  MUFU.RCP R9, R9 ;  /* 0x0000000900097308 */ /* 0x000ea20000001000 */
[----:B------:R-:W-:-:S07]  /*0540*/  FSEL R16, R2, 1, P4 ;  /* 0x3f80000002107808 */ /* 0x000fce0002000000 */
[----:B------:R-:W3:Y:S01]  /*0550*/  MUFU.RCP R19, R19 ;  /* 0x0000001300137308 */ /* 0x000ee20000001000 */
[----:B------:R-:W-:Y:S01]  /*0560*/  FSEL R18, R2, 1, P6 ;  /* 0x3f80000002127808 */ /* 0x000fe20003000000 */
[----:B0-----:R-:W-:Y:S02]  /*0570*/  FMUL R10, R10, R3 ;  /* 0x000000030a0a7220 */ /* 0x001fe40000400000 */
[----:B------:R-:W0:Y:S01]  /*0580*/  LDC.64 R2, c[0x0][0x238] ;  /* 0x00008e00ff027b82 */ /* 0x000e220000000a00 */
[----:B------:R-:W-:Y:S01]  /*0590*/  @!P3 FMUL R11, R11, 16777216 ;  /* 0x4b8000000b0bb820 */ /* 0x000fe20000400000 */
[----:B------:R-:W-:Y:S01]  /*05a0*/  @!P5 FMUL R16, R16, 16777216 ;  /* 0x4b8000001010d820 */ /* 0x000fe20000400000 */
[----:B------:R-:W-:Y:S01]  /*05b0*/  @!P1 FMUL R18, R18, 16777216 ;  /* 0x4b80000012129820 */ /* 0x000fe20000400000 */
[----:B----4-:R-:W-:Y:S01]  /*05c0*/  FADD R7, -R14, R7 ;  /* 0x000000070e077221 */ /* 0x010fe20000000100 */
[----:B-1----:R-:W-:Y:S01]  /*05d0*/  FMUL R8, R8, R11 ;  /* 0x0000000b08087220 */ /* 0x002fe20000400000 */
[----:B--2---:R-:W-:Y:S01]  /*05e0*/  FMUL R9, R9, R16 ;  /* 0x0000001009097220 */ /* 0x004fe20000400000 */
[----:B------:R-:W-:Y:S01]  /*05f0*/  FADD R6, -R17, R6 ;  /* 0x0000000611067221 */ /* 0x000fe20000000100 */
[----:B-----5:R-:W-:Y:S01]  /*0600*/  FADD R5, -R12, R5 ;  /* 0x000000050c057221 */ /* 0x020fe20000000100 */
[----:B------:R-:W-:Y:S01]  /*0610*/  FADD R15, -R15, R4 ;  /* 0x000000040f0f7221 */ /* 0x000fe20000000100 */
[----:B---3--:R-:W-:Y:S01]  /*0620*/  FMUL R18, R19, R18 ;  /* 0x0000001213127220 */ /* 0x008fe20000400000 */
[----:B------:R-:W-:Y:S01]  /*0630*/  FMUL R6, R9, R6 ;  /* 0x0000000609067220 */ /* 0x000fe20000400000 */
[----:B------:R-:W-:Y:S01]  /*0640*/  FMUL R5, R8, R5 ;  /* 0x0000000508057220 */ /* 0x000fe20000400000 */
[----:B------:R-:W-:Y:S01]  /*0650*/  FMUL R10, R10, R15 ;  /* 0x0000000f0a0a7220 */ /* 0x000fe20000400000 */
[----:B------:R-:W-:Y:S01]  /*0660*/  FMUL R7, R18, R7 ;  /* 0x0000000712077220 */ /* 0x000fe20000400000 */
[----:B------:R-:W-:Y:S01]  /*0670*/  FFMA R6, R6, R22, R25 ;  /* 0x0000001606067223 */ /* 0x000fe20000000019 */
[----:B------:R-:W-:Y:S01]  /*0680*/  FFMA R5, R5, R21, R24 ;  /* 0x0000001505057223 */ /* 0x000fe20000000018 */
[----:B------:R-:W-:Y:S01]  /*0690*/  FFMA R0, R10, R0, R27 ;  /* 0x000000000a007223 */ /* 0x000fe2000000001b */
[----:B------:R-:W-:-:S02]  /*06a0*/  FFMA R7, R7, R23, R26 ;  /* 0x0000001707077223 */ /* 0x000fc4000000001a */
[----:B------:R-:W-:Y:S02]  /*06b0*/  FSETP.GEU.AND P2, PT, R6, RZ, PT ;  /* 0x000000ff0600720b */ /* 0x000fe40003f4e000 */
[----:B------:R-:W-:Y:S02]  /*06c0*/  FSETP.GEU.AND P3, PT, R5, RZ, PT ;  /* 0x000000ff0500720b */ /* 0x000fe40003f6e000 */
[----:B------:R-:W-:Y:S02]  /*06d0*/  FSETP.GEU.AND P1, PT, R7, RZ, PT ;  /* 0x000000ff0700720b */ /* 0x000fe40003f2e000 */
[----:B------:R-:W-:Y:S01]  /*06e0*/  FSETP.GEU.AND P4, PT, R0, RZ, PT ;  /* 0x000000ff0000720b */ /* 0x000fe20003f8e000 */
[----:B0-----:R-:W-:Y:S01]  /*06f0*/  IMAD.WIDE R2, R13, 0x4, R2 ;  /* 0x000000040d027825 */ /* 0x001fe200078e0202 */
[----:B------:R-:W-:Y:S02]  /*0700*/  SEL R7, R7, RZ, P1 ;  /* 0x000000ff07077207 */ /* 0x000fe40000800000 */
[----:B------:R-:W-:-:S02]  /*0710*/  SEL R6, R6, RZ, P2 ;  /* 0x000000ff06067207 */ /* 0x000fc40001000000 */
[----:B------:R-:W-:Y:S02]  /*0720*/  SEL R5, R5, RZ, P3 ;  /* 0x000000ff05057207 */ /* 0x000fe40001800000 */
[----:B------:R-:W-:Y:S01]  /*0730*/  SEL R4, R0, RZ, P4 ;  /* 0x000000ff00047207 */ /* 0x000fe20002000000 */
[----:B------:R-:W-:Y:S06]  /*0740*/  @P0 EXIT ;  /* 0x000000000000094d */ /* 0x000fec0003800000 */
[----:B------:R-:W-:Y:S01]  /*0750*/  STG.E.128 desc[UR4][R2.64], R4 ;  /* 0x0000000402007986 */ /* 0x000fe2000c101d04 */
[----:B------:R-:W-:Y:S05]  /*0760*/  EXIT ;  /* 0x000000000000794d */ /* 0x000fea0003800000 */
.L_x_0:
[----:B------:R-:W-:-:S00]  /*0770*/  BRA `(.L_x_0) ;  /* 0xfffffffc00fc7947 */ /* 0x000fc0000383ffff */
[----:B------:R-:W-:-:S00]  /*0780*/  NOP ;  /* 0x0000000000007918 */ /* 0x000fc00000000000 */
[----:B------:R-:W-:-:S00]  /*0790*/  NOP ;  /* 0x0000000000007918 */ /* 0x000fc00000000000 */
[----:B------:R-:W-:-:S00]  /*07a0*/  NOP ;  /* 0x0000000000007918 */ /* 0x000fc00000000000 */
[----:B------:R-:W-:-:S00]  /*07b0*/  NOP ;  /* 0x0000000000007918 */ /* 0x000fc00000000000 */
[----:B------:R-:W-:-:S00]  /*07c0*/  NOP ;  /* 0x0000000000007918 */ /* 0x000fc00000000000 */
[----:B------:R-:W-:-:S00]  /*07d0*/  NOP ;  /* 0x0000000000007918 */ /* 0x000fc00000000000 */
[----:B------:R-:W-:-:S00]  /*07e0*/  NOP ;  /* 0x0000000000007918 */ /* 0x000fc00000000000 */
[----:B------:R-:W-:-:S00]  /*07f0*/  NOP ;  /* 0x0000000000007918 */ /* 0x000fc00000000000 */
.L_x_1:


//--------------------- .nv.global.init           --------------------------
	.section	.nv.global.init,"aw",@progbits
.nv.global.init:
	.type		_$_str,@object
	.size		_$_str,(_$_str_$_2 - _$_str)
_$_str:
        /*0000*/ 	.byte	0x5f, 0x5f, 0x43, 0x55, 0x44, 0x41, 0x5f, 0x46, 0x54, 0x5a, 0x00
	.type		_$_str_$_2,@object
	.size		_$_str_$_2,(.L_1 - _$_str_$_2)
_$_str_$_2:
        /*000b*/ 	.byte	0x5f, 0x5f, 0x43, 0x55, 0x44, 0x41, 0x5f, 0x50, 0x52, 0x45, 0x43, 0x5f, 0x53, 0x51, 0x52, 0x54
        /*001b*/ 	.byte	0x00
.L_1:


//--------------------- .nv.constant0.triton_poi_fused__native_batch_norm_legit_no_training_relu_23 --------------------------
	.section	.nv.constant0.triton_poi_fused__native_batch_norm_legit_no_training_relu_23,"a",@progbits
	.sectionflags	@""
	.align	4
.nv.constant0.triton_poi_fused__native_batch_norm_legit_no_training_relu_23:
	.zero		580
